//
// Generated by NVIDIA NVVM Compiler
//
// Compiler Build ID: CL-36424714
// Cuda compilation tools, release 13.0, V13.0.88
// Based on NVVM 20.0.0
//

.version 9.0
.target sm_100
.address_size 64

	// .globl	_Z16compute_diagonalPiPKcS1_iiiS_S_

.visible .entry _Z16compute_diagonalPiPKcS1_iiiS_S_(
	.param .u64 .ptr .align 1 _Z16compute_diagonalPiPKcS1_iiiS_S__param_0,
	.param .u64 .ptr .align 1 _Z16compute_diagonalPiPKcS1_iiiS_S__param_1,
	.param .u64 .ptr .align 1 _Z16compute_diagonalPiPKcS1_iiiS_S__param_2,
	.param .u32 _Z16compute_diagonalPiPKcS1_iiiS_S__param_3,
	.param .u32 _Z16compute_diagonalPiPKcS1_iiiS_S__param_4,
	.param .u32 _Z16compute_diagonalPiPKcS1_iiiS_S__param_5,
	.param .u64 .ptr .align 1 _Z16compute_diagonalPiPKcS1_iiiS_S__param_6,
	.param .u64 .ptr .align 1 _Z16compute_diagonalPiPKcS1_iiiS_S__param_7
)
{
	.reg .pred 	%p<4>;
	.reg .b16 	%rs<3>;
	.reg .b32 	%r<33>;
	.reg .b64 	%rd<27>;

	ld.param.u64 	%rd1, [_Z16compute_diagonalPiPKcS1_iiiS_S__param_0];
	ld.param.u64 	%rd2, [_Z16compute_diagonalPiPKcS1_iiiS_S__param_1];
	ld.param.u64 	%rd3, [_Z16compute_diagonalPiPKcS1_iiiS_S__param_2];
	ld.param.u32 	%r7, [_Z16compute_diagonalPiPKcS1_iiiS_S__param_3];
	ld.param.u32 	%r5, [_Z16compute_diagonalPiPKcS1_iiiS_S__param_4];
	ld.param.u32 	%r6, [_Z16compute_diagonalPiPKcS1_iiiS_S__param_5];
	ld.param.u64 	%rd4, [_Z16compute_diagonalPiPKcS1_iiiS_S__param_6];
	ld.param.u64 	%rd5, [_Z16compute_diagonalPiPKcS1_iiiS_S__param_7];
	mov.u32 	%r8, %ctaid.x;
	mov.u32 	%r9, %ntid.x;
	mov.u32 	%r10, %tid.x;
	mad.lo.s32 	%r1, %r8, %r9, %r10;
	sub.s32 	%r11, %r6, %r5;
	max.s32 	%r2, %r11, 1;
	add.s32 	%r12, %r6, -1;
	min.s32 	%r13, %r7, %r12;
	sub.s32 	%r14, %r13, %r2;
	setp.gt.s32 	%p1, %r1, %r14;
	@%p1 bra 	$L__BB0_3;
	cvta.to.global.u64 	%rd6, %rd2;
	cvta.to.global.u64 	%rd7, %rd3;
	cvta.to.global.u64 	%rd8, %rd1;
	cvta.to.global.u64 	%rd9, %rd4;
	add.s32 	%r3, %r2, %r1;
	sub.s32 	%r4, %r6, %r3;
	add.s32 	%r15, %r3, -1;
	cvt.s64.s32 	%rd10, %r3;
	add.s64 	%rd11, %rd6, %rd10;
	ld.global.u8 	%rs1, [%rd11+-1];
	cvt.s64.s32 	%rd12, %r4;
	add.s64 	%rd13, %rd7, %rd12;
	ld.global.u8 	%rs2, [%rd13+-1];
	setp.eq.s16 	%p2, %rs1, %rs2;
	selp.b32 	%r16, 1, -1, %p2;
	mad.lo.s32 	%r17, %r15, %r5, %r15;
	add.s32 	%r18, %r17, %r4;
	add.s32 	%r19, %r5, %r18;
	cvt.s64.s32 	%rd14, %r17;
	add.s64 	%rd15, %rd14, %rd12;
	shl.b64 	%rd16, %rd15, 2;
	add.s64 	%rd17, %rd8, %rd16;
	ld.global.u32 	%r20, [%rd17+-4];
	add.s32 	%r21, %r16, %r20;
	mul.wide.s32 	%rd18, %r18, 4;
	add.s64 	%rd19, %rd8, %rd18;
	ld.global.u32 	%r22, [%rd19];
	mad.lo.s32 	%r23, %r3, %r5, %r3;
	cvt.s64.s32 	%rd20, %r23;
	add.s64 	%rd21, %rd12, %rd20;
	shl.b64 	%rd22, %rd21, 2;
	add.s64 	%rd23, %rd8, %rd22;
	ld.global.u32 	%r24, [%rd23+-4];
	max.s32 	%r25, %r22, %r24;
	add.s32 	%r26, %r25, -1;
	max.s32 	%r27, %r21, %r26;
	max.s32 	%r28, %r27, 0;
	add.s32 	%r29, %r19, 1;
	mul.wide.s32 	%rd24, %r29, 4;
	add.s64 	%rd25, %rd8, %rd24;
	st.global.u32 	[%rd25], %r28;
	atom.global.max.s32 	%r30, [%rd9], %r28;
	setp.le.s32 	%p3, %r28, %r30;
	@%p3 bra 	$L__BB0_3;
	cvta.to.global.u64 	%rd26, %rd5;
	atom.global.exch.b32 	%r31, [%rd26], %r3;
	atom.global.exch.b32 	%r32, [%rd26+4], %r4;
$L__BB0_3:
	ret;

}


// ===== COMPILED SASS (sm_100) =====

	.target	sm_100

	.elftype	@"ET_EXEC"


//--------------------- .note.nv.tkinfo           --------------------------
	.section	.note.nv.tkinfo,"",@"SHT_NOTE"
	.sectionflags	@"SHF_NOTE_NV_TKINFO"
	.tkinfo
        /*0018*/ 	.word	0x00000002
        /*0030*/ 	.string	""
        /*0030*/ 	.string	"ptxas"
        /*0030*/ 	.string	"Cuda compilation tools, release 13.0, V13.0.88"
        /*0030*/ 	.string	"Build cuda_13.0.r13.0/compiler.36424714_0"
        /*0030*/ 	.string	"-arch sm_100 -m 64 "



//--------------------- .note.nv.cuinfo           --------------------------
	.section	.note.nv.cuinfo,"",@"SHT_NOTE"
	.sectionflags	@"SHF_NOTE_NV_CUINFO"
        /*0018*/ 	.short	0x0002
        /*001a*/ 	.short	0x0064
        /*001c*/ 	.short	0x0082
	.zero		2


//--------------------- .nv.info                  --------------------------
	.section	.nv.info,"",@"SHT_CUDA_INFO"
	.align	4


	//----- nvinfo : EIATTR_REGCOUNT
	.align		4
        /*0000*/ 	.byte	0x04, 0x2f
        /*0002*/ 	.short	(.L_1 - .L_0)
	.align		4
.L_0:
        /*0004*/ 	.word	index@(_Z16compute_diagonalPiPKcS1_iiiS_S_)
        /*0008*/ 	.word	0x00000015


	//----- nvinfo : EIATTR_FRAME_SIZE
	.align		4
.L_1:
        /*000c*/ 	.byte	0x04, 0x11
        /*000e*/ 	.short	(.L_3 - .L_2)
	.align		4
.L_2:
        /*0010*/ 	.word	index@(_Z16compute_diagonalPiPKcS1_iiiS_S_)
        /*0014*/ 	.word	0x00000000


	//----- nvinfo : EIATTR_MIN_STACK_SIZE
	.align		4
.L_3:
        /*0018*/ 	.byte	0x04, 0x12
        /*001a*/ 	.short	(.L_5 - .L_4)
	.align		4
.L_4:
        /*001c*/ 	.word	index@(_Z16compute_diagonalPiPKcS1_iiiS_S_)
        /*0020*/ 	.word	0x00000000
.L_5:


//--------------------- .nv.compat                --------------------------
	.section	.nv.compat,"",@"SHT_CUDA_COMPAT_INFO"
	.align	4
        /*0000*/ 	.byte	0x02, 0x09, 0x00, 0x00, 0x02, 0x02, 0x01, 0x00, 0x02, 0x05, 0x05, 0x00, 0x03, 0x07, 0x01, 0x01
        /*0010*/ 	.byte	0x02, 0x03, 0x00, 0x00, 0x02, 0x06, 0x01, 0x00, 0x04, 0x0b, 0x08, 0x00, 0x09, 0x00, 0x00, 0x00
        /*0020*/ 	.byte	0x00, 0x00, 0x00, 0x00


//--------------------- .nv.info._Z16compute_diagonalPiPKcS1_iiiS_S_ --------------------------
	.section	.nv.info._Z16compute_diagonalPiPKcS1_iiiS_S_,"",@"SHT_CUDA_INFO"
	.sectionflags	@""
	.align	4


	//----- nvinfo : EIATTR_CUDA_API_VERSION
	.align		4
        /*0000*/ 	.byte	0x04, 0x37
        /*0002*/ 	.short	(.L_7 - .L_6)
.L_6:
        /*0004*/ 	.word	0x00000082


	//----- nvinfo : EIATTR_KPARAM_INFO
	.align		4
.L_7:
        /*0008*/ 	.byte	0x04, 0x17
        /*000a*/ 	.short	(.L_9 - .L_8)
.L_8:
        /*000c*/ 	.word	0x00000000
        /*0010*/ 	.short	0x0007
        /*0012*/ 	.short	0x0030
        /*0014*/ 	.byte	0x00, 0xf5, 0x21, 0x00


	//----- nvinfo : EIATTR_KPARAM_INFO
	.align		4
.L_9:
        /*0018*/ 	.byte	0x04, 0x17
        /*001a*/ 	.short	(.L_11 - .L_10)
.L_10:
        /*001c*/ 	.word	0x00000000
        /*0020*/ 	.short	0x0006
        /*0022*/ 	.short	0x0028
        /*0024*/ 	.byte	0x00, 0xf5, 0x21, 0x00


	//----- nvinfo : EIATTR_KPARAM_INFO
	.align		4
.L_11:
        /*0028*/ 	.byte	0x04, 0x17
        /*002a*/ 	.short	(.L_13 - .L_12)
.L_12:
        /*002c*/ 	.word	0x00000000
        /*0030*/ 	.short	0x0005
        /*0032*/ 	.short	0x0020
        /*0034*/ 	.byte	0x00, 0xf0, 0x11, 0x00


	//----- nvinfo : EIATTR_KPARAM_INFO
	.align		4
.L_13:
        /*0038*/ 	.byte	0x04, 0x17
        /*003a*/ 	.short	(.L_15 - .L_14)
.L_14:
        /*003c*/ 	.word	0x00000000
        /*0040*/ 	.short	0x0004
        /*0042*/ 	.short	0x001c
        /*0044*/ 	.byte	0x00, 0xf0, 0x11, 0x00


	//----- nvinfo : EIATTR_KPARAM_INFO
	.align		4
.L_15:
        /*0048*/ 	.byte	0x04, 0x17
        /*004a*/ 	.short	(.L_17 - .L_16)
.L_16:
        /*004c*/ 	.word	0x00000000
        /*0050*/ 	.short	0x0003
        /*0052*/ 	.short	0x0018
        /*0054*/ 	.byte	0x00, 0xf0, 0x11, 0x00


	//----- nvinfo : EIATTR_KPARAM_INFO
	.align		4
.L_17:
        /*0058*/ 	.byte	0x04, 0x17
        /*005a*/ 	.short	(.L_19 - .L_18)
.L_18:
        /*005c*/ 	.word	0x00000000
        /*0060*/ 	.short	0x0002
        /*0062*/ 	.short	0x0010
        /*0064*/ 	.byte	0x00, 0xf5, 0x21, 0x00


	//----- nvinfo : EIATTR_KPARAM_INFO
	.align		4
.L_19:
        /*0068*/ 	.byte	0x04, 0x17
        /*006a*/ 	.short	(.L_21 - .L_20)
.L_20:
        /*006c*/ 	.word	0x00000000
        /*0070*/ 	.short	0x0001
        /*0072*/ 	.short	0x0008
        /*0074*/ 	.byte	0x00, 0xf5, 0x21, 0x00


	//----- nvinfo : EIATTR_KPARAM_INFO
	.align		4
.L_21:
        /*0078*/ 	.byte	0x04, 0x17
        /*007a*/ 	.short	(.L_23 - .L_22)
.L_22:
        /*007c*/ 	.word	0x00000000
        /*0080*/ 	.short	0x0000
        /*0082*/ 	.short	0x0000
        /*0084*/ 	.byte	0x00, 0xf5, 0x21, 0x00


	//----- nvinfo : EIATTR_SPARSE_MMA_MASK
	.align		4
.L_23:
        /*0088*/ 	.byte	0x03, 0x50
        /*008a*/ 	.short	0x0000


	//----- nvinfo : EIATTR_MAXREG_COUNT
	.align		4
        /*008c*/ 	.byte	0x03, 0x1b
        /*008e*/ 	.short	0x00ff


	//----- nvinfo : EIATTR_MERCURY_ISA_VERSION
	.align		4
        /*0090*/ 	.byte	0x03, 0x5f
        /*0092*/ 	.short	0x0101


	//----- nvinfo : EIATTR_VRC_CTA_INIT_COUNT
	.align		4
        /*0094*/ 	.byte	0x02, 0x4a
	.zero		1
	.zero		1


	//----- nvinfo : EIATTR_EXIT_INSTR_OFFSETS
	.align		4
        /*0098*/ 	.byte	0x04, 0x1c
        /*009a*/ 	.short	(.L_25 - .L_24)


	//   ....[0]....
.L_24:
        /*009c*/ 	.word	0x000000b0


	//   ....[1]....
        /*00a0*/ 	.word	0x00000340


	//   ....[2]....
        /*00a4*/ 	.word	0x000003d0


	//----- nvinfo : EIATTR_CBANK_PARAM_SIZE
	.align		4
.L_25:
        /*00a8*/ 	.byte	0x03, 0x19
        /*00aa*/ 	.short	0x0038


	//----- nvinfo : EIATTR_PARAM_CBANK
	.align		4
        /*00ac*/ 	.byte	0x04, 0x0a
        /*00ae*/ 	.short	(.L_27 - .L_26)
	.align		4
.L_26:
        /*00b0*/ 	.word	index@(.nv.constant0._Z16compute_diagonalPiPKcS1_iiiS_S_)
        /*00b4*/ 	.short	0x0380
        /*00b6*/ 	.short	0x0038


	//----- nvinfo : EIATTR_SW_WAR
	.align		4
.L_27:
        /*00b8*/ 	.byte	0x04, 0x36
        /*00ba*/ 	.short	(.L_29 - .L_28)
.L_28:
        /*00bc*/ 	.word	0x00000008
.L_29:


//--------------------- .nv.callgraph             --------------------------
	.section	.nv.callgraph,"",@"SHT_CUDA_CALLGRAPH"
	.align	4
	.sectionentsize	8
	.align		4
        /*0000*/ 	.word	0x00000000
	.align		4
        /*0004*/ 	.word	0xffffffff
	.align		4
        /*0008*/ 	.word	0x00000000
	.align		4
        /*000c*/ 	.word	0xfffffffe
	.align		4
        /*0010*/ 	.word	0x00000000
	.align		4
        /*0014*/ 	.word	0xfffffffd
	.align		4
        /*0018*/ 	.word	0x00000000
	.align		4
        /*001c*/ 	.word	0xfffffffc


//--------------------- .text._Z16compute_diagonalPiPKcS1_iiiS_S_ --------------------------
	.section	.text._Z16compute_diagonalPiPKcS1_iiiS_S_,"ax",@progbits
	.align	128
        .global         _Z16compute_diagonalPiPKcS1_iiiS_S_
        .type           _Z16compute_diagonalPiPKcS1_iiiS_S_,@function
        .size           _Z16compute_diagonalPiPKcS1_iiiS_S_,(.L_x_1 - _Z16compute_diagonalPiPKcS1_iiiS_S_)
        .other          _Z16compute_diagonalPiPKcS1_iiiS_S_,@"STO_CUDA_ENTRY STV_DEFAULT"
_Z16compute_diagonalPiPKcS1_iiiS_S_:
.text._Z16compute_diagonalPiPKcS1_iiiS_S_:
[----:B------:R-:W-:Y:S01]  /*0000*/  LDC R1, c[0x0][0x37c] ;  /* 0x0000df00ff017b82 */ /* 0x000fe20000000800 */
[----:B------:R-:W0:Y:S07]  /*0010*/  S2R R7, SR_TID.X ;  /* 0x0000000000077919 */ /* 0x000e2e0000002100 */
[----:B------:R-:W1:Y:S08]  /*0020*/  LDC R9, c[0x0][0x3a0] ;  /* 0x0000e800ff097b82 */ /* 0x000e700000000800 */
[----:B------:R-:W1:Y:S08]  /*0030*/  LDC.64 R2, c[0x0][0x398] ;  /* 0x0000e600ff027b82 */ /* 0x000e700000000a00 */
[----:B------:R-:W0:Y:S08]  /*0040*/  S2UR UR4, SR_CTAID.X ;  /* 0x00000000000479c3 */ /* 0x000e300000002500 */
[----:B------:R-:W0:Y:S01]  /*0050*/  LDC R0, c[0x0][0x360] ;  /* 0x0000d800ff007b82 */ /* 0x000e220000000800 */
[----:B-1----:R-:W-:-:S02]  /*0060*/  VIADDMNMX R2, R9, 0xffffffff, R2, PT ;  /* 0xffffffff09027846 */ /* 0x002fc40003800102 */
[----:B------:R-:W-:Y:S01]  /*0070*/  VIADDMNMX R5, R9, -R3, 0x1, !PT ;  /* 0x0000000109057446 */ /* 0x000fe20007800903 */
[----:B0-----:R-:W-:-:S04]  /*0080*/  IMAD R0, R0, UR4, R7 ;  /* 0x0000000400007c24 */ /* 0x001fc8000f8e0207 */
[----:B------:R-:W-:-:S05]  /*0090*/  IMAD.IADD R7, R2, 0x1, -R5 ;  /* 0x0000000102077824 */ /* 0x000fca00078e0a05 */
[----:B------:R-:W-:-:S13]  /*00a0*/  ISETP.GT.AND P0, PT, R0, R7, PT ;  /* 0x000000070000720c */ /* 0x000fda0003f04270 */
[----:B------:R-:W-:Y:S05]  /*00b0*/  @P0 EXIT ;  /* 0x000000000000094d */ /* 0x000fea0003800000 */
[----:B------:R-:W0:Y:S01]  /*00c0*/  LDCU.64 UR4, c[0x0][0x390] ;  /* 0x00007200ff0477ac */ /* 0x000e220008000a00 */
[----:B------:R-:W-:Y:S02]  /*00d0*/  IMAD.IADD R0, R0, 0x1, R5 ;  /* 0x0000000100007824 */ /* 0x000fe400078e0205 */
[----:B------:R-:W1:Y:S01]  /*00e0*/  LDC.64 R4, c[0x0][0x380] ;  /* 0x0000e000ff047b82 */ /* 0x000e620000000a00 */
[----:B------:R-:W2:Y:S01]  /*00f0*/  LDCU.128 UR8, c[0x0][0x380] ;  /* 0x00007000ff0877ac */ /* 0x000ea20008000c00 */
[--C-:B------:R-:W-:Y:S02]  /*0100*/  IMAD.IADD R2, R9, 0x1, -R0.reuse ;  /* 0x0000000109027824 */ /* 0x100fe400078e0a00 */
[C---:B------:R-:W-:Y:S01]  /*0110*/  VIADD R6, R0.reuse, 0xffffffff ;  /* 0xffffffff00067836 */ /* 0x040fe20000000000 */
[----:B------:R-:W3:Y:S01]  /*0120*/  LDCU.64 UR6, c[0x0][0x358] ;  /* 0x00006b00ff0677ac */ /* 0x000ee20008000a00 */
[-C--:B------:R-:W-:Y:S01]  /*0130*/  IMAD R7, R0, R3.reuse, R0 ;  /* 0x0000000300077224 */ /* 0x080fe200078e0200 */
[----:B------:R-:W-:Y:S01]  /*0140*/  SHF.R.S32.HI R12, RZ, 0x1f, R2 ;  /* 0x0000001fff0c7819 */ /* 0x000fe20000011402 */
[----:B------:R-:W-:Y:S01]  /*0150*/  IMAD R13, R6, R3, R6 ;  /* 0x00000003060d7224 */ /* 0x000fe200078e0206 */
[----:B0-----:R-:W-:-:S02]  /*0160*/  IADD3 R10, P1, PT, R2, UR4, RZ ;  /* 0x00000004020a7c10 */ /* 0x001fc4000ff3e0ff */
[----:B--2---:R-:W-:Y:S02]  /*0170*/  IADD3 R8, P0, PT, R0, UR10, RZ ;  /* 0x0000000a00087c10 */ /* 0x004fe4000ff1e0ff */
[----:B------:R-:W-:Y:S02]  /*0180*/  IADD3.X R11, PT, PT, R12, UR5, RZ, P1, !PT ;  /* 0x000000050c0b7c10 */ /* 0x000fe40008ffe4ff */
[----:B------:R-:W-:Y:S02]  /*0190*/  LEA.HI.X.SX32 R9, R0, UR11, 0x1, P0 ;  /* 0x0000000b00097c11 */ /* 0x000fe400080f0eff */
[C---:B------:R-:W-:Y:S02]  /*01a0*/  IADD3 R15, P1, PT, R2.reuse, R13, RZ ;  /* 0x0000000d020f7210 */ /* 0x040fe40007f3e0ff */
[----:B------:R-:W-:Y:S01]  /*01b0*/  IADD3 R16, P0, PT, R2, R7, RZ ;  /* 0x0000000702107210 */ /* 0x000fe20007f1e0ff */
[----:B---3--:R1:W2:Y:S01]  /*01c0*/  LDG.E.U8 R14, desc[UR6][R8.64+-0x1] ;  /* 0xffffff06080e7981 */ /* 0x0082a2000c1e1100 */
[----:B------:R-:W-:-:S02]  /*01d0*/  LEA.HI.X.SX32 R18, R13, R12, 0x1, P1 ;  /* 0x0000000c0d127211 */ /* 0x000fc400008f0eff */
[----:B------:R-:W-:Y:S01]  /*01e0*/  LEA R6, P1, R15, UR8, 0x2 ;  /* 0x000000080f067c11 */ /* 0x000fe2000f8210ff */
[----:B------:R-:W2:Y:S01]  /*01f0*/  LDG.E.U8 R11, desc[UR6][R10.64+-0x1] ;  /* 0xffffff060a0b7981 */ /* 0x000ea2000c1e1100 */
[----:B------:R-:W-:Y:S02]  /*0200*/  LEA.HI.X.SX32 R17, R7, R12, 0x1, P0 ;  /* 0x0000000c07117211 */ /* 0x000fe400000f0eff */
[----:B------:R-:W-:Y:S01]  /*0210*/  LEA.HI.X R7, R15, UR9, R18, 0x2, P1 ;  /* 0x000000090f077c11 */ /* 0x000fe200088f1412 */
[----:B------:R-:W-:Y:S01]  /*0220*/  IMAD.IADD R15, R2, 0x1, R13 ;  /* 0x00000001020f7824 */ /* 0x000fe200078e020d */
[----:B------:R-:W-:-:S03]  /*0230*/  LEA R12, P0, R16, UR8, 0x2 ;  /* 0x00000008100c7c11 */ /* 0x000fc6000f8010ff */
[C---:B-1----:R-:W-:Y:S01]  /*0240*/  IMAD.WIDE R8, R15.reuse, 0x4, R4 ;  /* 0x000000040f087825 */ /* 0x042fe200078e0204 */
[----:B------:R-:W-:Y:S01]  /*0250*/  LEA.HI.X R13, R16, UR9, R17, 0x2, P0 ;  /* 0x00000009100d7c11 */ /* 0x000fe200080f1411 */
[----:B------:R-:W3:Y:S04]  /*0260*/  LDG.E R6, desc[UR6][R6.64+-0x4] ;  /* 0xfffffc0606067981 */ /* 0x000ee8000c1e1900 */
[----:B------:R-:W4:Y:S04]  /*0270*/  LDG.E R8, desc[UR6][R8.64] ;  /* 0x0000000608087981 */ /* 0x000f28000c1e1900 */
[----:B------:R-:W4:Y:S01]  /*0280*/  LDG.E R13, desc[UR6][R12.64+-0x4] ;  /* 0xfffffc060c0d7981 */ /* 0x000f22000c1e1900 */
[----:B------:R-:W-:-:S04]  /*0290*/  IMAD.X R15, R15, 0x1, R3, PT ;  /* 0x000000010f0f7824 */ /* 0x000fc800038e0603 */
[----:B------:R-:W-:Y:S01]  /*02a0*/  IMAD.WIDE R4, R15, 0x4, R4 ;  /* 0x000000040f047825 */ /* 0x000fe200078e0204 */
[----:B--2---:R-:W-:Y:S02]  /*02b0*/  ISETP.NE.AND P0, PT, R14, R11, PT ;  /* 0x0000000b0e00720c */ /* 0x004fe40003f05270 */
[----:B------:R-:W0:Y:S01]  /*02c0*/  LDC.64 R10, c[0x0][0x3a8] ;  /* 0x0000ea00ff0a7b82 */ /* 0x000e220000000a00 */
[----:B---3--:R-:W-:-:S10]  /*02d0*/  VIADD R14, R6, 0x1 ;  /* 0x00000001060e7836 */ /* 0x008fd40000000000 */
[----:B------:R-:W-:Y:S01]  /*02e0*/  @P0 VIADD R14, R6, 0xffffffff ;  /* 0xffffffff060e0836 */ /* 0x000fe20000000000 */
[----:B----4-:R-:W-:-:S04]  /*02f0*/  VIMNMX R3, PT, PT, R8, R13, !PT ;  /* 0x0000000d08037248 */ /* 0x010fc80007fe0100 */
[----:B------:R-:W-:-:S05]  /*0300*/  VIADDMNMX.RELU R3, R3, 0xffffffff, R14, !PT ;  /* 0xffffffff03037846 */ /* 0x000fca000780110e */
[----:B------:R1:W-:Y:S04]  /*0310*/  STG.E desc[UR6][R4.64], R3 ;  /* 0x0000000304007986 */ /* 0x0003e8000c101906 */
[----:B0-----:R-:W2:Y:S02]  /*0320*/  ATOMG.E.MAX.S32.STRONG.GPU PT, R10, desc[UR6][R10.64], R3 ;  /* 0x800000030a0a79a8 */ /* 0x001ea400091ef306 */
[----:B--2---:R-:W-:-:S13]  /*0330*/  ISETP.GT.AND P0, PT, R3, R10, PT ;  /* 0x0000000a0300720c */ /* 0x004fda0003f04270 */
[----:B-1----:R-:W-:Y:S05]  /*0340*/  @!P0 EXIT ;  /* 0x000000000000894d */ /* 0x002fea0003800000 */
[----:B------:R-:W0:Y:S01]  /*0350*/  LDCU.64 UR4, c[0x0][0x3b0] ;  /* 0x00007600ff0477ac */ /* 0x000e220008000a00 */
[----:B------:R-:W1:Y:S01]  /*0360*/  LDC.64 R4, c[0x0][0x3b0] ;  /* 0x0000ec00ff047b82 */ /* 0x000e620000000a00 */
[----:B0-----:R-:W-:-:S04]  /*0370*/  UIADD3 UR4, UP0, UPT, UR4, 0x4, URZ ;  /* 0x0000000404047890 */ /* 0x001fc8000ff1e0ff */
[----:B------:R-:W-:Y:S02]  /*0380*/  UIADD3.X UR5, UPT, UPT, URZ, UR5, URZ, UP0, !UPT ;  /* 0x00000005ff057290 */ /* 0x000fe400087fe4ff */
[----:B------:R-:W-:Y:S01]  /*0390*/  IMAD.U32 R6, RZ, RZ, UR4 ;  /* 0x00000004ff067e24 */ /* 0x000fe2000f8e00ff */
[----:B-1----:R-:W-:Y:S03]  /*03a0*/  ATOMG.E.EXCH.STRONG.GPU PT, RZ, desc[UR6][R4.64], R0 ;  /* 0x8000000004ff79a8 */ /* 0x002fe6000c1ef106 */
[----:B------:R-:W-:-:S05]  /*03b0*/  IMAD.U32 R7, RZ, RZ, UR5 ;  /* 0x00000005ff077e24 */ /* 0x000fca000f8e00ff */
[----:B------:R-:W-:Y:S01]  /*03c0*/  ATOMG.E.EXCH.STRONG.GPU PT, RZ, desc[UR6][R6.64], R2 ;  /* 0x8000000206ff79a8 */ /* 0x000fe2000c1ef106 */
[----:B------:R-:W-:Y:S05]  /*03d0*/  EXIT ;  /* 0x000000000000794d */ /* 0x000fea0003800000 */
.L_x_0:
[----:B------:R-:W-:-:S00]  /*03e0*/  BRA `(.L_x_0) ;  /* 0xfffffffc00fc7947 */ /* 0x000fc0000383ffff */
[----:B------:R-:W-:-:S00]  /*03f0*/  NOP ;  /* 0x0000000000007918 */ /* 0x000fc00000000000 */
        /* <DEDUP_REMOVED lines=8> */
.L_x_1:


//--------------------- .nv.shared.reserved.0     --------------------------
	.section	.nv.shared.reserved.0,"aw",@nobits
	.weak		__nv_reservedSMEM_offset_0_alias
	.size		__nv_reservedSMEM_offset_0_alias, 0, 64
	.other		__nv_reservedSMEM_offset_0_alias,@"STO_CUDA_RESERVED_SHARED STV_DEFAULT"
__nv_reservedSMEM_offset_0_alias:
	.zero		0
	.zero		64


//--------------------- .nv.constant0._Z16compute_diagonalPiPKcS1_iiiS_S_ --------------------------
	.section	.nv.constant0._Z16compute_diagonalPiPKcS1_iiiS_S_,"a",@progbits
	.sectionflags	@""
	.align	4
.nv.constant0._Z16compute_diagonalPiPKcS1_iiiS_S_:
	.zero		952


//--------------------- SYMBOLS --------------------------

	.type		.nv.reservedSmem.offset0,@object
	.size		.nv.reservedSmem.offset0,0x4
